//
// Generated by NVIDIA NVVM Compiler
//
// Compiler Build ID: CL-36424714
// Cuda compilation tools, release 13.0, V13.0.88
// Based on NVVM 20.0.0
//

.version 9.0
.target sm_100
.address_size 64

	// .globl	initialize

.visible .entry initialize(
	.param .u64 .ptr .align 1 initialize_param_0,
	.param .u32 initialize_param_1,
	.param .u32 initialize_param_2,
	.param .u32 initialize_param_3,
	.param .u64 .ptr .align 1 initialize_param_4
)
{
	.reg .pred 	%p<4>;
	.reg .b32 	%r<15>;
	.reg .b64 	%rd<5>;

	ld.param.u64 	%rd1, [initialize_param_0];
	ld.param.u32 	%r3, [initialize_param_1];
	ld.param.u32 	%r4, [initialize_param_2];
	mov.u32 	%r6, %ctaid.x;
	mov.u32 	%r7, %ntid.x;
	mov.u32 	%r8, %tid.x;
	mad.lo.s32 	%r1, %r6, %r7, %r8;
	mov.u32 	%r9, %ctaid.y;
	mov.u32 	%r10, %ntid.y;
	mov.u32 	%r11, %tid.y;
	mad.lo.s32 	%r12, %r9, %r10, %r11;
	setp.ge.s32 	%p1, %r1, %r3;
	setp.ge.s32 	%p2, %r12, %r4;
	or.pred  	%p3, %p1, %p2;
	@%p3 bra 	$L__BB0_2;
	cvta.to.global.u64 	%rd2, %rd1;
	mad.lo.s32 	%r13, %r3, %r12, %r1;
	mul.wide.s32 	%rd3, %r13, 4;
	add.s64 	%rd4, %rd2, %rd3;
	mov.b32 	%r14, -1;
	st.global.u32 	[%rd4], %r14;
$L__BB0_2:
	ret;

}
	// .globl	set_voronoi_sites
.visible .entry set_voronoi_sites(
	.param .u64 .ptr .align 1 set_voronoi_sites_param_0,
	.param .u32 set_voronoi_sites_param_1,
	.param .u32 set_voronoi_sites_param_2,
	.param .u32 set_voronoi_sites_param_3,
	.param .u64 .ptr .align 1 set_voronoi_sites_param_4
)
{
	.reg .pred 	%p<2>;
	.reg .b32 	%r<11>;
	.reg .b64 	%rd<9>;

	ld.param.u64 	%rd1, [set_voronoi_sites_param_0];
	ld.param.u32 	%r2, [set_voronoi_sites_param_1];
	ld.param.u32 	%r3, [set_voronoi_sites_param_3];
	ld.param.u64 	%rd2, [set_voronoi_sites_param_4];
	mov.u32 	%r4, %ctaid.x;
	mov.u32 	%r5, %ntid.x;
	mov.u32 	%r6, %tid.x;
	mad.lo.s32 	%r1, %r4, %r5, %r6;
	setp.ge.s32 	%p1, %r1, %r3;
	@%p1 bra 	$L__BB1_2;
	cvta.to.global.u64 	%rd3, %rd2;
	cvta.to.global.u64 	%rd4, %rd1;
	shl.b32 	%r7, %r1, 1;
	mul.wide.s32 	%rd5, %r7, 4;
	add.s64 	%rd6, %rd3, %rd5;
	ld.global.u32 	%r8, [%rd6];
	ld.global.u32 	%r9, [%rd6+4];
	mad.lo.s32 	%r10, %r9, %r2, %r8;
	mul.wide.s32 	%rd7, %r10, 4;
	add.s64 	%rd8, %rd4, %rd7;
	st.global.u32 	[%rd8], %r1;
$L__BB1_2:
	ret;

}
	// .globl	voronoi
.visible .entry voronoi(
	.param .u64 .ptr .align 1 voronoi_param_0,
	.param .u32 voronoi_param_1,
	.param .u32 voronoi_param_2,
	.param .u32 voronoi_param_3,
	.param .u64 .ptr .align 1 voronoi_param_4,
	.param .u32 voronoi_param_5
)
{
	.reg .pred 	%p<63>;
	.reg .b32 	%r<181>;
	.reg .b64 	%rd<37>;

	ld.param.u64 	%rd4, [voronoi_param_0];
	ld.param.u32 	%r70, [voronoi_param_1];
	ld.param.u32 	%r73, [voronoi_param_2];
	ld.param.u64 	%rd5, [voronoi_param_4];
	ld.param.u32 	%r72, [voronoi_param_5];
	cvta.to.global.u64 	%rd1, %rd5;
	cvta.to.global.u64 	%rd2, %rd4;
	mov.u32 	%r74, %ctaid.x;
	mov.u32 	%r75, %ntid.x;
	mov.u32 	%r76, %tid.x;
	mad.lo.s32 	%r1, %r74, %r75, %r76;
	mov.u32 	%r77, %ctaid.y;
	mov.u32 	%r78, %ntid.y;
	mov.u32 	%r79, %tid.y;
	mad.lo.s32 	%r80, %r77, %r78, %r79;
	setp.ge.s32 	%p3, %r1, %r70;
	setp.ge.s32 	%p4, %r80, %r73;
	or.pred  	%p5, %p3, %p4;
	@%p5 bra 	$L__BB2_35;
	mad.lo.s32 	%r82, %r70, %r80, %r1;
	mul.wide.s32 	%rd6, %r82, 4;
	add.s64 	%rd3, %rd2, %rd6;
	ld.global.u32 	%r173, [%rd3];
	setp.eq.s32 	%p6, %r173, -1;
	mov.b32 	%r172, 2147483647;
	@%p6 bra 	$L__BB2_3;
	shl.b32 	%r83, %r173, 1;
	mul.wide.s32 	%rd7, %r83, 4;
	add.s64 	%rd8, %rd1, %rd7;
	ld.global.u32 	%r84, [%rd8];
	ld.global.u32 	%r85, [%rd8+4];
	sub.s32 	%r86, %r84, %r1;
	mul.lo.s32 	%r87, %r86, %r86;
	sub.s32 	%r88, %r85, %r80;
	mad.lo.s32 	%r172, %r88, %r88, %r87;
$L__BB2_3:
	neg.s32 	%r6, %r72;
	setp.lt.s32 	%p7, %r72, 0;
	@%p7 bra 	$L__BB2_33;
	max.u32 	%r89, %r72, 1;
	div.u32 	%r7, %r72, %r89;
	and.b32  	%r8, %r7, 3;
	sub.s32 	%r9, %r1, %r72;
	setp.lt.s32 	%p8, %r9, 0;
	setp.ge.s32 	%p9, %r9, %r70;
	or.pred  	%p1, %p8, %p9;
	add.s32 	%r10, %r72, %r1;
	setp.lt.s32 	%p10, %r10, 0;
	setp.ge.s32 	%p11, %r10, %r70;
	or.pred  	%p2, %p10, %p11;
	shl.b32 	%r11, %r72, 1;
	mov.u32 	%r155, %r6;
$L__BB2_5:
	mov.u32 	%r12, %r155;
	add.s32 	%r15, %r12, %r80;
	setp.lt.s32 	%p12, %r15, 0;
	setp.ge.s32 	%p13, %r15, %r73;
	or.pred  	%p14, %p12, %p13;
	@%p14 bra 	$L__BB2_32;
	setp.eq.s32 	%p15, %r8, 2;
	mul.lo.s32 	%r16, %r15, %r70;
	mov.u32 	%r164, %r6;
	@%p15 bra 	$L__BB2_18;
	or.b32  	%r91, %r12, %r6;
	setp.eq.s32 	%p16, %r91, 0;
	or.pred  	%p17, %p16, %p1;
	@%p17 bra 	$L__BB2_10;
	add.s32 	%r92, %r9, %r16;
	mul.wide.s32 	%rd9, %r92, 4;
	add.s64 	%rd10, %rd2, %rd9;
	ld.global.u32 	%r17, [%rd10];
	setp.eq.s32 	%p18, %r17, -1;
	@%p18 bra 	$L__BB2_10;
	shl.b32 	%r93, %r17, 1;
	mul.wide.s32 	%rd11, %r93, 4;
	add.s64 	%rd12, %rd1, %rd11;
	ld.global.u32 	%r94, [%rd12];
	ld.global.u32 	%r95, [%rd12+4];
	sub.s32 	%r96, %r94, %r1;
	mul.lo.s32 	%r97, %r96, %r96;
	sub.s32 	%r98, %r95, %r80;
	mad.lo.s32 	%r99, %r98, %r98, %r97;
	setp.lt.s32 	%p19, %r99, %r172;
	min.s32 	%r172, %r99, %r172;
	selp.b32 	%r173, %r17, %r173, %p19;
$L__BB2_10:
	setp.eq.s32 	%p20, %r8, 3;
	mov.b32 	%r164, 0;
	@%p20 bra 	$L__BB2_18;
	setp.lt.s32 	%p21, %r1, 0;
	setp.eq.s32 	%p22, %r12, 0;
	or.pred  	%p23, %p22, %p21;
	@%p23 bra 	$L__BB2_14;
	add.s32 	%r101, %r1, %r16;
	mul.wide.s32 	%rd13, %r101, 4;
	add.s64 	%rd14, %rd2, %rd13;
	ld.global.u32 	%r22, [%rd14];
	setp.eq.s32 	%p24, %r22, -1;
	@%p24 bra 	$L__BB2_14;
	shl.b32 	%r102, %r22, 1;
	mul.wide.s32 	%rd15, %r102, 4;
	add.s64 	%rd16, %rd1, %rd15;
	ld.global.u32 	%r103, [%rd16];
	ld.global.u32 	%r104, [%rd16+4];
	sub.s32 	%r105, %r103, %r1;
	mul.lo.s32 	%r106, %r105, %r105;
	sub.s32 	%r107, %r104, %r80;
	mad.lo.s32 	%r108, %r107, %r107, %r106;
	setp.lt.s32 	%p25, %r108, %r172;
	min.s32 	%r172, %r108, %r172;
	selp.b32 	%r173, %r22, %r173, %p25;
$L__BB2_14:
	setp.eq.s32 	%p26, %r8, 0;
	mov.u32 	%r164, %r72;
	@%p26 bra 	$L__BB2_18;
	or.b32  	%r109, %r72, %r12;
	setp.eq.s32 	%p27, %r109, 0;
	or.pred  	%p28, %p27, %p2;
	mov.u32 	%r164, %r11;
	@%p28 bra 	$L__BB2_18;
	add.s32 	%r110, %r10, %r16;
	mul.wide.s32 	%rd17, %r110, 4;
	add.s64 	%rd18, %rd2, %rd17;
	ld.global.u32 	%r27, [%rd18];
	setp.eq.s32 	%p29, %r27, -1;
	mov.u32 	%r164, %r11;
	@%p29 bra 	$L__BB2_18;
	shl.b32 	%r111, %r27, 1;
	mul.wide.s32 	%rd19, %r111, 4;
	add.s64 	%rd20, %rd1, %rd19;
	ld.global.u32 	%r112, [%rd20];
	ld.global.u32 	%r113, [%rd20+4];
	sub.s32 	%r114, %r112, %r1;
	mul.lo.s32 	%r115, %r114, %r114;
	sub.s32 	%r116, %r113, %r80;
	mad.lo.s32 	%r117, %r116, %r116, %r115;
	setp.lt.s32 	%p30, %r117, %r172;
	min.s32 	%r172, %r117, %r172;
	selp.b32 	%r173, %r27, %r173, %p30;
	mov.u32 	%r164, %r11;
$L__BB2_18:
	setp.lt.u32 	%p31, %r7, 2;
	@%p31 bra 	$L__BB2_32;
$L__BB2_19:
	add.s32 	%r38, %r164, %r1;
	setp.lt.s32 	%p32, %r38, 0;
	setp.ge.s32 	%p33, %r38, %r70;
	or.pred  	%p34, %p32, %p33;
	or.b32  	%r118, %r164, %r12;
	setp.eq.s32 	%p35, %r118, 0;
	or.pred  	%p36, %p35, %p34;
	@%p36 bra 	$L__BB2_22;
	add.s32 	%r119, %r38, %r16;
	mul.wide.s32 	%rd21, %r119, 4;
	add.s64 	%rd22, %rd2, %rd21;
	ld.global.u32 	%r39, [%rd22];
	setp.eq.s32 	%p37, %r39, -1;
	@%p37 bra 	$L__BB2_22;
	shl.b32 	%r120, %r39, 1;
	mul.wide.s32 	%rd23, %r120, 4;
	add.s64 	%rd24, %rd1, %rd23;
	ld.global.u32 	%r121, [%rd24];
	ld.global.u32 	%r122, [%rd24+4];
	sub.s32 	%r123, %r121, %r1;
	mul.lo.s32 	%r124, %r123, %r123;
	sub.s32 	%r125, %r122, %r80;
	mad.lo.s32 	%r126, %r125, %r125, %r124;
	setp.lt.s32 	%p38, %r126, %r172;
	min.s32 	%r172, %r126, %r172;
	selp.b32 	%r173, %r39, %r173, %p38;
$L__BB2_22:
	add.s32 	%r44, %r164, %r72;
	add.s32 	%r45, %r38, %r72;
	setp.lt.s32 	%p39, %r45, 0;
	setp.ge.s32 	%p40, %r45, %r70;
	or.pred  	%p41, %p39, %p40;
	or.b32  	%r127, %r44, %r12;
	setp.eq.s32 	%p42, %r127, 0;
	or.pred  	%p43, %p42, %p41;
	@%p43 bra 	$L__BB2_25;
	add.s32 	%r128, %r45, %r16;
	mul.wide.s32 	%rd25, %r128, 4;
	add.s64 	%rd26, %rd2, %rd25;
	ld.global.u32 	%r46, [%rd26];
	setp.eq.s32 	%p44, %r46, -1;
	@%p44 bra 	$L__BB2_25;
	shl.b32 	%r129, %r46, 1;
	mul.wide.s32 	%rd27, %r129, 4;
	add.s64 	%rd28, %rd1, %rd27;
	ld.global.u32 	%r130, [%rd28];
	ld.global.u32 	%r131, [%rd28+4];
	sub.s32 	%r132, %r130, %r1;
	mul.lo.s32 	%r133, %r132, %r132;
	sub.s32 	%r134, %r131, %r80;
	mad.lo.s32 	%r135, %r134, %r134, %r133;
	setp.lt.s32 	%p45, %r135, %r172;
	min.s32 	%r172, %r135, %r172;
	selp.b32 	%r173, %r46, %r173, %p45;
$L__BB2_25:
	add.s32 	%r51, %r44, %r72;
	add.s32 	%r52, %r45, %r72;
	setp.lt.s32 	%p46, %r52, 0;
	setp.ge.s32 	%p47, %r52, %r70;
	or.pred  	%p48, %p46, %p47;
	or.b32  	%r136, %r51, %r12;
	setp.eq.s32 	%p49, %r136, 0;
	or.pred  	%p50, %p49, %p48;
	@%p50 bra 	$L__BB2_28;
	add.s32 	%r137, %r52, %r16;
	mul.wide.s32 	%rd29, %r137, 4;
	add.s64 	%rd30, %rd2, %rd29;
	ld.global.u32 	%r53, [%rd30];
	setp.eq.s32 	%p51, %r53, -1;
	@%p51 bra 	$L__BB2_28;
	shl.b32 	%r138, %r53, 1;
	mul.wide.s32 	%rd31, %r138, 4;
	add.s64 	%rd32, %rd1, %rd31;
	ld.global.u32 	%r139, [%rd32];
	ld.global.u32 	%r140, [%rd32+4];
	sub.s32 	%r141, %r139, %r1;
	mul.lo.s32 	%r142, %r141, %r141;
	sub.s32 	%r143, %r140, %r80;
	mad.lo.s32 	%r144, %r143, %r143, %r142;
	setp.lt.s32 	%p52, %r144, %r172;
	min.s32 	%r172, %r144, %r172;
	selp.b32 	%r173, %r53, %r173, %p52;
$L__BB2_28:
	add.s32 	%r58, %r51, %r72;
	add.s32 	%r59, %r52, %r72;
	setp.lt.s32 	%p53, %r59, 0;
	setp.ge.s32 	%p54, %r59, %r70;
	or.pred  	%p55, %p53, %p54;
	or.b32  	%r145, %r58, %r12;
	setp.eq.s32 	%p56, %r145, 0;
	or.pred  	%p57, %p56, %p55;
	@%p57 bra 	$L__BB2_31;
	add.s32 	%r146, %r59, %r16;
	mul.wide.s32 	%rd33, %r146, 4;
	add.s64 	%rd34, %rd2, %rd33;
	ld.global.u32 	%r60, [%rd34];
	setp.eq.s32 	%p58, %r60, -1;
	@%p58 bra 	$L__BB2_31;
	shl.b32 	%r147, %r60, 1;
	mul.wide.s32 	%rd35, %r147, 4;
	add.s64 	%rd36, %rd1, %rd35;
	ld.global.u32 	%r148, [%rd36];
	ld.global.u32 	%r149, [%rd36+4];
	sub.s32 	%r150, %r148, %r1;
	mul.lo.s32 	%r151, %r150, %r150;
	sub.s32 	%r152, %r149, %r80;
	mad.lo.s32 	%r153, %r152, %r152, %r151;
	setp.lt.s32 	%p59, %r153, %r172;
	min.s32 	%r172, %r153, %r172;
	selp.b32 	%r173, %r60, %r173, %p59;
$L__BB2_31:
	add.s32 	%r164, %r58, %r72;
	setp.lt.s32 	%p60, %r58, 1;
	@%p60 bra 	$L__BB2_19;
$L__BB2_32:
	add.s32 	%r155, %r12, %r72;
	setp.lt.s32 	%p61, %r12, 1;
	@%p61 bra 	$L__BB2_5;
$L__BB2_33:
	setp.eq.s32 	%p62, %r173, -1;
	@%p62 bra 	$L__BB2_35;
	st.global.u32 	[%rd3], %r173;
$L__BB2_35:
	ret;

}


// ===== COMPILED SASS (sm_100) =====

	.target	sm_100

	.elftype	@"ET_EXEC"


//--------------------- .note.nv.tkinfo           --------------------------
	.section	.note.nv.tkinfo,"",@"SHT_NOTE"
	.sectionflags	@"SHF_NOTE_NV_TKINFO"
	.tkinfo
        /*0018*/ 	.word	0x00000002
        /*0030*/ 	.string	""
        /*0030*/ 	.string	"ptxas"
        /*0030*/ 	.string	"Cuda compilation tools, release 13.0, V13.0.88"
        /*0030*/ 	.string	"Build cuda_13.0.r13.0/compiler.36424714_0"
        /*0030*/ 	.string	"-arch sm_100 -m 64 "



//--------------------- .note.nv.cuinfo           --------------------------
	.section	.note.nv.cuinfo,"",@"SHT_NOTE"
	.sectionflags	@"SHF_NOTE_NV_CUINFO"
        /*0018*/ 	.short	0x0002
        /*001a*/ 	.short	0x0064
        /*001c*/ 	.short	0x0082
	.zero		2


//--------------------- .nv.info                  --------------------------
	.section	.nv.info,"",@"SHT_CUDA_INFO"
	.align	4


	//----- nvinfo : EIATTR_REGCOUNT
	.align		4
        /*0000*/ 	.byte	0x04, 0x2f
        /*0002*/ 	.short	(.L_1 - .L_0)
	.align		4
.L_0:
        /*0004*/ 	.word	index@(initialize)
        /*0008*/ 	.word	0x0000000a


	//----- nvinfo : EIATTR_FRAME_SIZE
	.align		4
.L_1:
        /*000c*/ 	.byte	0x04, 0x11
        /*000e*/ 	.short	(.L_3 - .L_2)
	.align		4
.L_2:
        /*0010*/ 	.word	index@(initialize)
        /*0014*/ 	.word	0x00000000


	//----- nvinfo : EIATTR_REGCOUNT
	.align		4
.L_3:
        /*0018*/ 	.byte	0x04, 0x2f
        /*001a*/ 	.short	(.L_5 - .L_4)
	.align		4
.L_4:
        /*001c*/ 	.word	index@(set_voronoi_sites)
        /*0020*/ 	.word	0x0000000c


	//----- nvinfo : EIATTR_FRAME_SIZE
	.align		4
.L_5:
        /*0024*/ 	.byte	0x04, 0x11
        /*0026*/ 	.short	(.L_7 - .L_6)
	.align		4
.L_6:
        /*0028*/ 	.word	index@(set_voronoi_sites)
        /*002c*/ 	.word	0x00000000


	//----- nvinfo : EIATTR_REGCOUNT
	.align		4
.L_7:
        /*0030*/ 	.byte	0x04, 0x2f
        /*0032*/ 	.short	(.L_9 - .L_8)
	.align		4
.L_8:
        /*0034*/ 	.word	index@(voronoi)
        /*0038*/ 	.word	0x0000001b


	//----- nvinfo : EIATTR_FRAME_SIZE
	.align		4
.L_9:
        /*003c*/ 	.byte	0x04, 0x11
        /*003e*/ 	.short	(.L_11 - .L_10)
	.align		4
.L_10:
        /*0040*/ 	.word	index@(voronoi)
        /*0044*/ 	.word	0x00000000


	//----- nvinfo : EIATTR_MIN_STACK_SIZE
	.align		4
.L_11:
        /*0048*/ 	.byte	0x04, 0x12
        /*004a*/ 	.short	(.L_13 - .L_12)
	.align		4
.L_12:
        /*004c*/ 	.word	index@(voronoi)
        /*0050*/ 	.word	0x00000000


	//----- nvinfo : EIATTR_MIN_STACK_SIZE
	.align		4
.L_13:
        /*0054*/ 	.byte	0x04, 0x12
        /*0056*/ 	.short	(.L_15 - .L_14)
	.align		4
.L_14:
        /*0058*/ 	.word	index@(set_voronoi_sites)
        /*005c*/ 	.word	0x00000000


	//----- nvinfo : EIATTR_MIN_STACK_SIZE
	.align		4
.L_15:
        /*0060*/ 	.byte	0x04, 0x12
        /*0062*/ 	.short	(.L_17 - .L_16)
	.align		4
.L_16:
        /*0064*/ 	.word	index@(initialize)
        /*0068*/ 	.word	0x00000000
.L_17:


//--------------------- .nv.compat                --------------------------
	.section	.nv.compat,"",@"SHT_CUDA_COMPAT_INFO"
	.align	4
        /*0000*/ 	.byte	0x02, 0x09, 0x00, 0x00, 0x02, 0x02, 0x01, 0x00, 0x02, 0x05, 0x05, 0x00, 0x03, 0x07, 0x01, 0x01
        /*0010*/ 	.byte	0x02, 0x03, 0x00, 0x00, 0x02, 0x06, 0x01, 0x00, 0x04, 0x0b, 0x08, 0x00, 0x09, 0x00, 0x00, 0x00
        /*0020*/ 	.byte	0x00, 0x00, 0x00, 0x00


//--------------------- .nv.info.voronoi          --------------------------
	.section	.nv.info.voronoi,"",@"SHT_CUDA_INFO"
	.sectionflags	@""
	.align	4


	//----- nvinfo : EIATTR_CUDA_API_VERSION
	.align		4
        /*0000*/ 	.byte	0x04, 0x37
        /*0002*/ 	.short	(.L_19 - .L_18)
.L_18:
        /*0004*/ 	.word	0x00000082


	//----- nvinfo : EIATTR_KPARAM_INFO
	.align		4
.L_19:
        /*0008*/ 	.byte	0x04, 0x17
        /*000a*/ 	.short	(.L_21 - .L_20)
.L_20:
        /*000c*/ 	.word	0x00000000
        /*0010*/ 	.short	0x0005
        /*0012*/ 	.short	0x0020
        /*0014*/ 	.byte	0x00, 0xf0, 0x11, 0x00


	//----- nvinfo : EIATTR_KPARAM_INFO
	.align		4
.L_21:
        /*0018*/ 	.byte	0x04, 0x17
        /*001a*/ 	.short	(.L_23 - .L_22)
.L_22:
        /*001c*/ 	.word	0x00000000
        /*0020*/ 	.short	0x0004
        /*0022*/ 	.short	0x0018
        /*0024*/ 	.byte	0x00, 0xf5, 0x21, 0x00


	//----- nvinfo : EIATTR_KPARAM_INFO
	.align		4
.L_23:
        /*0028*/ 	.byte	0x04, 0x17
        /*002a*/ 	.short	(.L_25 - .L_24)
.L_24:
        /*002c*/ 	.word	0x00000000
        /*0030*/ 	.short	0x0003
        /*0032*/ 	.short	0x0010
        /*0034*/ 	.byte	0x00, 0xf0, 0x11, 0x00


	//----- nvinfo : EIATTR_KPARAM_INFO
	.align		4
.L_25:
        /*0038*/ 	.byte	0x04, 0x17
        /*003a*/ 	.short	(.L_27 - .L_26)
.L_26:
        /*003c*/ 	.word	0x00000000
        /*0040*/ 	.short	0x0002
        /*0042*/ 	.short	0x000c
        /*0044*/ 	.byte	0x00, 0xf0, 0x11, 0x00


	//----- nvinfo : EIATTR_KPARAM_INFO
	.align		4
.L_27:
        /*0048*/ 	.byte	0x04, 0x17
        /*004a*/ 	.short	(.L_29 - .L_28)
.L_28:
        /*004c*/ 	.word	0x00000000
        /*0050*/ 	.short	0x0001
        /*0052*/ 	.short	0x0008
        /*0054*/ 	.byte	0x00, 0xf0, 0x11, 0x00


	//----- nvinfo : EIATTR_KPARAM_INFO
	.align		4
.L_29:
        /*0058*/ 	.byte	0x04, 0x17
        /*005a*/ 	.short	(.L_31 - .L_30)
.L_30:
        /*005c*/ 	.word	0x00000000
        /*0060*/ 	.short	0x0000
        /*0062*/ 	.short	0x0000
        /*0064*/ 	.byte	0x00, 0xf5, 0x21, 0x00


	//----- nvinfo : EIATTR_SPARSE_MMA_MASK
	.align		4
.L_31:
        /*0068*/ 	.byte	0x03, 0x50
        /*006a*/ 	.short	0x0000


	//----- nvinfo : EIATTR_MAXREG_COUNT
	.align		4
        /*006c*/ 	.byte	0x03, 0x1b
        /*006e*/ 	.short	0x00ff


	//----- nvinfo : EIATTR_MERCURY_ISA_VERSION
	.align		4
        /*0070*/ 	.byte	0x03, 0x5f
        /*0072*/ 	.short	0x0101


	//----- nvinfo : EIATTR_VRC_CTA_INIT_COUNT
	.align		4
        /*0074*/ 	.byte	0x02, 0x4a
	.zero		1
	.zero		1


	//----- nvinfo : EIATTR_EXIT_INSTR_OFFSETS
	.align		4
        /*0078*/ 	.byte	0x04, 0x1c
        /*007a*/ 	.short	(.L_33 - .L_32)


	//   ....[0]....
.L_32:
        /*007c*/ 	.word	0x000000c0


	//   ....[1]....
        /*0080*/ 	.word	0x00001100


	//   ....[2]....
        /*0084*/ 	.word	0x00001120


	//----- nvinfo : EIATTR_CRS_STACK_SIZE
	.align		4
.L_33:
        /*0088*/ 	.byte	0x04, 0x1e
        /*008a*/ 	.short	(.L_35 - .L_34)
.L_34:
        /*008c*/ 	.word	0x00000000


	//----- nvinfo : EIATTR_CBANK_PARAM_SIZE
	.align		4
.L_35:
        /*0090*/ 	.byte	0x03, 0x19
        /*0092*/ 	.short	0x0024


	//----- nvinfo : EIATTR_PARAM_CBANK
	.align		4
        /*0094*/ 	.byte	0x04, 0x0a
        /*0096*/ 	.short	(.L_37 - .L_36)
	.align		4
.L_36:
        /*0098*/ 	.word	index@(.nv.constant0.voronoi)
        /*009c*/ 	.short	0x0380
        /*009e*/ 	.short	0x0024


	//----- nvinfo : EIATTR_SW_WAR
	.align		4
.L_37:
        /*00a0*/ 	.byte	0x04, 0x36
        /*00a2*/ 	.short	(.L_39 - .L_38)
.L_38:
        /*00a4*/ 	.word	0x00000008
.L_39:


//--------------------- .nv.info.set_voronoi_sites --------------------------
	.section	.nv.info.set_voronoi_sites,"",@"SHT_CUDA_INFO"
	.sectionflags	@""
	.align	4


	//----- nvinfo : EIATTR_CUDA_API_VERSION
	.align		4
        /*0000*/ 	.byte	0x04, 0x37
        /*0002*/ 	.short	(.L_41 - .L_40)
.L_40:
        /*0004*/ 	.word	0x00000082


	//----- nvinfo : EIATTR_KPARAM_INFO
	.align		4
.L_41:
        /*0008*/ 	.byte	0x04, 0x17
        /*000a*/ 	.short	(.L_43 - .L_42)
.L_42:
        /*000c*/ 	.word	0x00000000
        /*0010*/ 	.short	0x0004
        /*0012*/ 	.short	0x0018
        /*0014*/ 	.byte	0x00, 0xf5, 0x21, 0x00


	//----- nvinfo : EIATTR_KPARAM_INFO
	.align		4
.L_43:
        /*0018*/ 	.byte	0x04, 0x17
        /*001a*/ 	.short	(.L_45 - .L_44)
.L_44:
        /*001c*/ 	.word	0x00000000
        /*0020*/ 	.short	0x0003
        /*0022*/ 	.short	0x0010
        /*0024*/ 	.byte	0x00, 0xf0, 0x11, 0x00


	//----- nvinfo : EIATTR_KPARAM_INFO
	.align		4
.L_45:
        /*0028*/ 	.byte	0x04, 0x17
        /*002a*/ 	.short	(.L_47 - .L_46)
.L_46:
        /*002c*/ 	.word	0x00000000
        /*0030*/ 	.short	0x0002
        /*0032*/ 	.short	0x000c
        /*0034*/ 	.byte	0x00, 0xf0, 0x11, 0x00


	//----- nvinfo : EIATTR_KPARAM_INFO
	.align		4
.L_47:
        /*0038*/ 	.byte	0x04, 0x17
        /*003a*/ 	.short	(.L_49 - .L_48)
.L_48:
        /*003c*/ 	.word	0x00000000
        /*0040*/ 	.short	0x0001
        /*0042*/ 	.short	0x0008
        /*0044*/ 	.byte	0x00, 0xf0, 0x11, 0x00


	//----- nvinfo : EIATTR_KPARAM_INFO
	.align		4
.L_49:
        /*0048*/ 	.byte	0x04, 0x17
        /*004a*/ 	.short	(.L_51 - .L_50)
.L_50:
        /*004c*/ 	.word	0x00000000
        /*0050*/ 	.short	0x0000
        /*0052*/ 	.short	0x0000
        /*0054*/ 	.byte	0x00, 0xf5, 0x21, 0x00


	//----- nvinfo : EIATTR_SPARSE_MMA_MASK
	.align		4
.L_51:
        /*0058*/ 	.byte	0x03, 0x50
        /*005a*/ 	.short	0x0000


	//----- nvinfo : EIATTR_MAXREG_COUNT
	.align		4
        /*005c*/ 	.byte	0x03, 0x1b
        /*005e*/ 	.short	0x00ff


	//----- nvinfo : EIATTR_MERCURY_ISA_VERSION
	.align		4
        /*0060*/ 	.byte	0x03, 0x5f
        /*0062*/ 	.short	0x0101


	//----- nvinfo : EIATTR_VRC_CTA_INIT_COUNT
	.align		4
        /*0064*/ 	.byte	0x02, 0x4a
	.zero		1
	.zero		1


	//----- nvinfo : EIATTR_EXIT_INSTR_OFFSETS
	.align		4
        /*0068*/ 	.byte	0x04, 0x1c
        /*006a*/ 	.short	(.L_53 - .L_52)


	//   ....[0]....
.L_52:
        /*006c*/ 	.word	0x00000070


	//   ....[1]....
        /*0070*/ 	.word	0x00000130


	//----- nvinfo : EIATTR_CBANK_PARAM_SIZE
	.align		4
.L_53:
        /*0074*/ 	.byte	0x03, 0x19
        /*0076*/ 	.short	0x0020


	//----- nvinfo : EIATTR_PARAM_CBANK
	.align		4
        /*0078*/ 	.byte	0x04, 0x0a
        /*007a*/ 	.short	(.L_55 - .L_54)
	.align		4
.L_54:
        /*007c*/ 	.word	index@(.nv.constant0.set_voronoi_sites)
        /*0080*/ 	.short	0x0380
        /*0082*/ 	.short	0x0020


	//----- nvinfo : EIATTR_SW_WAR
	.align		4
.L_55:
        /*0084*/ 	.byte	0x04, 0x36
        /*0086*/ 	.short	(.L_57 - .L_56)
.L_56:
        /*0088*/ 	.word	0x00000008
.L_57:


//--------------------- .nv.info.initialize       --------------------------
	.section	.nv.info.initialize,"",@"SHT_CUDA_INFO"
	.sectionflags	@""
	.align	4


	//----- nvinfo : EIATTR_CUDA_API_VERSION
	.align		4
        /*0000*/ 	.byte	0x04, 0x37
        /*0002*/ 	.short	(.L_59 - .L_58)
.L_58:
        /*0004*/ 	.word	0x00000082


	//----- nvinfo : EIATTR_KPARAM_INFO
	.align		4
.L_59:
        /*0008*/ 	.byte	0x04, 0x17
        /*000a*/ 	.short	(.L_61 - .L_60)
.L_60:
        /*000c*/ 	.word	0x00000000
        /*0010*/ 	.short	0x0004
        /*0012*/ 	.short	0x0018
        /*0014*/ 	.byte	0x00, 0xf5, 0x21, 0x00


	//----- nvinfo : EIATTR_KPARAM_INFO
	.align		4
.L_61:
        /*0018*/ 	.byte	0x04, 0x17
        /*001a*/ 	.short	(.L_63 - .L_62)
.L_62:
        /*001c*/ 	.word	0x00000000
        /*0020*/ 	.short	0x0003
        /*0022*/ 	.short	0x0010
        /*0024*/ 	.byte	0x00, 0xf0, 0x11, 0x00


	//----- nvinfo : EIATTR_KPARAM_INFO
	.align		4
.L_63:
        /*0028*/ 	.byte	0x04, 0x17
        /*002a*/ 	.short	(.L_65 - .L_64)
.L_64:
        /*002c*/ 	.word	0x00000000
        /*0030*/ 	.short	0x0002
        /*0032*/ 	.short	0x000c
        /*0034*/ 	.byte	0x00, 0xf0, 0x11, 0x00


	//----- nvinfo : EIATTR_KPARAM_INFO
	.align		4
.L_65:
        /*0038*/ 	.byte	0x04, 0x17
        /*003a*/ 	.short	(.L_67 - .L_66)
.L_66:
        /*003c*/ 	.word	0x00000000
        /*0040*/ 	.short	0x0001
        /*0042*/ 	.short	0x0008
        /*0044*/ 	.byte	0x00, 0xf0, 0x11, 0x00


	//----- nvinfo : EIATTR_KPARAM_INFO
	.align		4
.L_67:
        /*0048*/ 	.byte	0x04, 0x17
        /*004a*/ 	.short	(.L_69 - .L_68)
.L_68:
        /*004c*/ 	.word	0x00000000
        /*0050*/ 	.short	0x0000
        /*0052*/ 	.short	0x0000
        /*0054*/ 	.byte	0x00, 0xf5, 0x21, 0x00


	//----- nvinfo : EIATTR_SPARSE_MMA_MASK
	.align		4
.L_69:
        /*0058*/ 	.byte	0x03, 0x50
        /*005a*/ 	.short	0x0000


	//----- nvinfo : EIATTR_MAXREG_COUNT
	.align		4
        /*005c*/ 	.byte	0x03, 0x1b
        /*005e*/ 	.short	0x00ff


	//----- nvinfo : EIATTR_MERCURY_ISA_VERSION
	.align		4
        /*0060*/ 	.byte	0x03, 0x5f
        /*0062*/ 	.short	0x0101


	//----- nvinfo : EIATTR_VRC_CTA_INIT_COUNT
	.align		4
        /*0064*/ 	.byte	0x02, 0x4a
	.zero		1
	.zero		1


	//----- nvinfo : EIATTR_EXIT_INSTR_OFFSETS
	.align		4
        /*0068*/ 	.byte	0x04, 0x1c
        /*006a*/ 	.short	(.L_71 - .L_70)


	//   ....[0]....
.L_70:
        /*006c*/ 	.word	0x000000c0


	//   ....[1]....
        /*0070*/ 	.word	0x00000130


	//----- nvinfo : EIATTR_CBANK_PARAM_SIZE
	.align		4
.L_71:
        /*0074*/ 	.byte	0x03, 0x19
        /*0076*/ 	.short	0x0020


	//----- nvinfo : EIATTR_PARAM_CBANK
	.align		4
        /*0078*/ 	.byte	0x04, 0x0a
        /*007a*/ 	.short	(.L_73 - .L_72)
	.align		4
.L_72:
        /*007c*/ 	.word	index@(.nv.constant0.initialize)
        /*0080*/ 	.short	0x0380
        /*0082*/ 	.short	0x0020


	//----- nvinfo : EIATTR_SW_WAR
	.align		4
.L_73:
        /*0084*/ 	.byte	0x04, 0x36
        /*0086*/ 	.short	(.L_75 - .L_74)
.L_74:
        /*0088*/ 	.word	0x00000008
.L_75:


//--------------------- .nv.callgraph             --------------------------
	.section	.nv.callgraph,"",@"SHT_CUDA_CALLGRAPH"
	.align	4
	.sectionentsize	8
	.align		4
        /*0000*/ 	.word	0x00000000
	.align		4
        /*0004*/ 	.word	0xffffffff
	.align		4
        /*0008*/ 	.word	0x00000000
	.align		4
        /*000c*/ 	.word	0xfffffffe
	.align		4
        /*0010*/ 	.word	0x00000000
	.align		4
        /*0014*/ 	.word	0xfffffffd
	.align		4
        /*0018*/ 	.word	0x00000000
	.align		4
        /*001c*/ 	.word	0xfffffffc


//--------------------- .text.voronoi             --------------------------
	.section	.text.voronoi,"ax",@progbits
	.align	128
        .global         voronoi
        .type           voronoi,@function
        .size           voronoi,(.L_x_22 - voronoi)
        .other          voronoi,@"STO_CUDA_ENTRY STV_DEFAULT"
voronoi:
.text.voronoi:
[----:B------:R-:W-:Y:S01]  /*0000*/  LDC R1, c[0x0][0x37c] ;  /* 0x0000df00ff017b82 */ /* 0x000fe20000000800 */
[----:B------:R-:W0:Y:S07]  /*0010*/  S2R R5, SR_TID.Y ;  /* 0x0000000000057919 */ /* 0x000e2e0000002200 */
[----:B------:R-:W1:Y:S01]  /*0020*/  LDC R3, c[0x0][0x360] ;  /* 0x0000d800ff037b82 */ /* 0x000e620000000800 */
[----:B------:R-:W2:Y:S01]  /*0030*/  LDCU.64 UR6, c[0x0][0x388] ;  /* 0x00007100ff0677ac */ /* 0x000ea20008000a00 */
[----:B------:R-:W1:Y:S06]  /*0040*/  S2R R2, SR_TID.X ;  /* 0x0000000000027919 */ /* 0x000e6c0000002100 */
[----:B------:R-:W0:Y:S08]  /*0050*/  S2UR UR5, SR_CTAID.Y ;  /* 0x00000000000579c3 */ /* 0x000e300000002600 */
[----:B------:R-:W0:Y:S08]  /*0060*/  LDC R0, c[0x0][0x364] ;  /* 0x0000d900ff007b82 */ /* 0x000e300000000800 */
[----:B------:R-:W1:Y:S01]  /*0070*/  S2UR UR4, SR_CTAID.X ;  /* 0x00000000000479c3 */ /* 0x000e620000002500 */
[----:B0-----:R-:W-:-:S05]  /*0080*/  IMAD R0, R0, UR5, R5 ;  /* 0x0000000500007c24 */ /* 0x001fca000f8e0205 */
[----:B--2---:R-:W-:Y:S01]  /*0090*/  ISETP.GE.AND P0, PT, R0, UR7, PT ;  /* 0x0000000700007c0c */ /* 0x004fe2000bf06270 */
[----:B-1----:R-:W-:-:S05]  /*00a0*/  IMAD R3, R3, UR4, R2 ;  /* 0x0000000403037c24 */ /* 0x002fca000f8e0202 */
[----:B------:R-:W-:-:S13]  /*00b0*/  ISETP.GE.OR P0, PT, R3, UR6, P0 ;  /* 0x0000000603007c0c */ /* 0x000fda0008706670 */
[----:B------:R-:W-:Y:S05]  /*00c0*/  @P0 EXIT ;  /* 0x000000000000094d */ /* 0x000fea0003800000 */
[----:B------:R-:W0:Y:S01]  /*00d0*/  LDC.64 R14, c[0x0][0x380] ;  /* 0x0000e000ff0e7b82 */ /* 0x000e220000000a00 */
[----:B------:R-:W1:Y:S01]  /*00e0*/  LDCU.64 UR4, c[0x0][0x358] ;  /* 0x00006b00ff0477ac */ /* 0x000e620008000a00 */
[----:B------:R-:W-:-:S06]  /*00f0*/  IMAD R5, R0, UR6, R3 ;  /* 0x0000000600057c24 */ /* 0x000fcc000f8e0203 */
[----:B------:R-:W2:Y:S01]  /*0100*/  LDC R10, c[0x0][0x3a0] ;  /* 0x0000e800ff0a7b82 */ /* 0x000ea20000000800 */
[----:B0-----:R-:W-:-:S05]  /*0110*/  IMAD.WIDE R14, R5, 0x4, R14 ;  /* 0x00000004050e7825 */ /* 0x001fca00078e020e */
[----:B-1----:R-:W3:Y:S02]  /*0120*/  LDG.E R4, desc[UR4][R14.64] ;  /* 0x000000040e047981 */ /* 0x002ee4000c1e1900 */
[----:B---3--:R-:W-:-:S13]  /*0130*/  ISETP.NE.AND P0, PT, R4, -0x1, PT ;  /* 0xffffffff0400780c */ /* 0x008fda0003f05270 */
[----:B------:R-:W0:Y:S01]  /*0140*/  @P0 LDC.64 R6, c[0x0][0x398] ;  /* 0x0000e600ff060b82 */ /* 0x000e220000000a00 */
[----:B------:R-:W-:-:S04]  /*0150*/  @P0 IMAD.SHL.U32 R5, R4, 0x2, RZ ;  /* 0x0000000204050824 */ /* 0x000fc800078e00ff */
[----:B0-----:R-:W-:-:S05]  /*0160*/  @P0 IMAD.WIDE R6, R5, 0x4, R6 ;  /* 0x0000000405060825 */ /* 0x001fca00078e0206 */
[----:B------:R-:W3:Y:S04]  /*0170*/  @P0 LDG.E R2, desc[UR4][R6.64] ;  /* 0x0000000406020981 */ /* 0x000ee8000c1e1900 */
[----:B------:R-:W4:Y:S01]  /*0180*/  @P0 LDG.E R5, desc[UR4][R6.64+0x4] ;  /* 0x0000040406050981 */ /* 0x000f22000c1e1900 */
[----:B--2---:R-:W-:Y:S01]  /*0190*/  ISETP.GE.AND P1, PT, R10, RZ, PT ;  /* 0x000000ff0a00720c */ /* 0x004fe20003f26270 */
[----:B------:R-:W-:Y:S02]  /*01a0*/  IMAD.MOV.U32 R20, RZ, RZ, 0x7fffffff ;  /* 0x7fffffffff147424 */ /* 0x000fe400078e00ff */
[----:B---3--:R-:W-:Y:S01]  /*01b0*/  @P0 IMAD.IADD R2, R2, 0x1, -R3 ;  /* 0x0000000102020824 */ /* 0x008fe200078e0a03 */
[----:B----4-:R-:W-:-:S03]  /*01c0*/  @P0 IADD3 R5, PT, PT, -R0, R5, RZ ;  /* 0x0000000500050210 */ /* 0x010fc60007ffe1ff */
[----:B------:R-:W-:-:S04]  /*01d0*/  @P0 IMAD R2, R2, R2, RZ ;  /* 0x0000000202020224 */ /* 0x000fc800078e02ff */
[----:B------:R-:W-:Y:S02]  /*01e0*/  @P0 IMAD R20, R5, R5, R2 ;  /* 0x0000000505140224 */ /* 0x000fe400078e0202 */
[----:B------:R-:W-:Y:S05]  /*01f0*/  @!P1 BRA `(.L_x_0) ;  /* 0x0000000c00bc9947 */ /* 0x000fea0003800000 */
[C---:B------:R-:W-:Y:S01]  /*0200*/  VIMNMX.U32 R2, PT, PT, R10.reuse, 0x1, !PT ;  /* 0x000000010a027848 */ /* 0x040fe20007fe0000 */
[----:B------:R-:W-:-:S03]  /*0210*/  IMAD.SHL.U32 R9, R10, 0x2, RZ ;  /* 0x000000020a097824 */ /* 0x000fc600078e00ff */
[----:B------:R-:W0:Y:S01]  /*0220*/  I2F.U32.RP R8, R2 ;  /* 0x0000000200087306 */ /* 0x000e220000209000 */
[----:B------:R-:W-:Y:S01]  /*0230*/  IMAD.MOV R5, RZ, RZ, -R2 ;  /* 0x000000ffff057224 */ /* 0x000fe200078e0a02 */
[----:B------:R-:W-:-:S06]  /*0240*/  ISETP.NE.U32.AND P3, PT, R2, RZ, PT ;  /* 0x000000ff0200720c */ /* 0x000fcc0003f65070 */
[----:B0-----:R-:W0:Y:S02]  /*0250*/  MUFU.RCP R8, R8 ;  /* 0x0000000800087308 */ /* 0x001e240000001000 */
[----:B0-----:R-:W-:Y:S02]  /*0260*/  VIADD R6, R8, 0xffffffe ;  /* 0x0ffffffe08067836 */ /* 0x001fe40000000000 */
[----:B------:R-:W-:-:S04]  /*0270*/  IMAD.MOV R8, RZ, RZ, -R10 ;  /* 0x000000ffff087224 */ /* 0x000fc800078e0a0a */
[----:B------:R0:W1:Y:S01]  /*0280*/  F2I.FTZ.U32.TRUNC.NTZ R7, R6 ;  /* 0x0000000600077305 */ /* 0x000062000021f000 */
[----:B------:R-:W-:Y:S01]  /*0290*/  MOV R11, R8 ;  /* 0x00000008000b7202 */ /* 0x000fe20000000f00 */
[----:B0-----:R-:W-:Y:S02]  /*02a0*/  IMAD.MOV.U32 R6, RZ, RZ, RZ ;  /* 0x000000ffff067224 */ /* 0x001fe400078e00ff */
[----:B-1----:R-:W-:-:S04]  /*02b0*/  IMAD R5, R5, R7, RZ ;  /* 0x0000000705057224 */ /* 0x002fc800078e02ff */
[----:B------:R-:W-:-:S04]  /*02c0*/  IMAD.HI.U32 R5, R7, R5, R6 ;  /* 0x0000000507057227 */ /* 0x000fc800078e0006 */
[----:B------:R-:W-:Y:S02]  /*02d0*/  IMAD.IADD R6, R3, 0x1, -R10 ;  /* 0x0000000103067824 */ /* 0x000fe400078e0a0a */
[----:B------:R-:W-:-:S05]  /*02e0*/  IMAD.HI.U32 R5, R5, R10, RZ ;  /* 0x0000000a05057227 */ /* 0x000fca00078e00ff */
[----:B------:R-:W-:-:S05]  /*02f0*/  IADD3 R7, PT, PT, -R5, RZ, RZ ;  /* 0x000000ff05077210 */ /* 0x000fca0007ffe1ff */
[----:B------:R-:W-:-:S05]  /*0300*/  IMAD R7, R2, R7, R10 ;  /* 0x0000000702077224 */ /* 0x000fca00078e020a */
[----:B------:R-:W-:-:S13]  /*0310*/  ISETP.GE.U32.AND P0, PT, R7, R2, PT ;  /* 0x000000020700720c */ /* 0x000fda0003f06070 */
[----:B------:R-:W-:Y:S01]  /*0320*/  @P0 IMAD.IADD R7, R7, 0x1, -R2 ;  /* 0x0000000107070824 */ /* 0x000fe200078e0a02 */
[----:B------:R-:W-:Y:S02]  /*0330*/  @P0 IADD3 R5, PT, PT, R5, 0x1, RZ ;  /* 0x0000000105050810 */ /* 0x000fe40007ffe0ff */
[C---:B------:R-:W-:Y:S02]  /*0340*/  ISETP.GE.AND P0, PT, R6.reuse, UR6, PT ;  /* 0x0000000606007c0c */ /* 0x040fe4000bf06270 */
[----:B------:R-:W-:Y:S01]  /*0350*/  ISETP.GE.U32.AND P2, PT, R7, R2, PT ;  /* 0x000000020700720c */ /* 0x000fe20003f46070 */
[----:B------:R-:W-:Y:S01]  /*0360*/  IMAD.IADD R7, R3, 0x1, R10 ;  /* 0x0000000103077824 */ /* 0x000fe200078e020a */
[----:B------:R-:W-:-:S04]  /*0370*/  ISETP.LT.OR P0, PT, R6, RZ, P0 ;  /* 0x000000ff0600720c */ /* 0x000fc80000701670 */
[----:B------:R-:W-:-:S04]  /*0380*/  ISETP.GE.AND P1, PT, R7, UR6, PT ;  /* 0x0000000607007c0c */ /* 0x000fc8000bf26270 */
[----:B------:R-:W-:-:S03]  /*0390*/  ISETP.LT.OR P1, PT, R7, RZ, P1 ;  /* 0x000000ff0700720c */ /* 0x000fc60000f21670 */
[----:B------:R-:W-:Y:S01]  /*03a0*/  @P2 VIADD R5, R5, 0x1 ;  /* 0x0000000105052836 */ /* 0x000fe20000000000 */
[----:B------:R-:W-:-:S04]  /*03b0*/  @!P3 LOP3.LUT R5, RZ, R2, RZ, 0x33, !PT ;  /* 0x00000002ff05b212 */ /* 0x000fc800078e33ff */
[----:B------:R-:W-:-:S07]  /*03c0*/  LOP3.LUT R10, R5, 0x3, RZ, 0xc0, !PT ;  /* 0x00000003050a7812 */ /* 0x000fce00078ec0ff */
.L_x_18:
[----:B0-----:R-:W0:Y:S01]  /*03d0*/  LDCU UR7, c[0x0][0x38c] ;  /* 0x00007180ff0777ac */ /* 0x001e220008000800 */
[----:B------:R-:W-:Y:S01]  /*03e0*/  IMAD.IADD R12, R0, 0x1, R11 ;  /* 0x00000001000c7824 */ /* 0x000fe200078e020b */
[----:B------:R-:W-:Y:S04]  /*03f0*/  BSSY.RECONVERGENT B0, `(.L_x_1) ;  /* 0x00000cb000007945 */ /* 0x000fe80003800200 */
[----:B0-----:R-:W-:-:S04]  /*0400*/  ISETP.GE.AND P2, PT, R12, UR7, PT ;  /* 0x000000070c007c0c */ /* 0x001fc8000bf46270 */
[----:B------:R-:W-:-:S13]  /*0410*/  ISETP.LT.OR P2, PT, R12, RZ, P2 ;  /* 0x000000ff0c00720c */ /* 0x000fda0001741670 */
[----:B-1----:R-:W-:Y:S05]  /*0420*/  @P2 BRA `(.L_x_2) ;  /* 0x0000000c001c2947 */ /* 0x002fea0003800000 */
[----:B------:R-:W-:Y:S01]  /*0430*/  ISETP.NE.AND P2, PT, R10, 0x2, PT ;  /* 0x000000020a00780c */ /* 0x000fe20003f45270 */
[----:B------:R-:W-:-:S12]  /*0440*/  IMAD.MOV.U32 R2, RZ, RZ, R8 ;  /* 0x000000ffff027224 */ /* 0x000fd800078e0008 */
[----:B------:R-:W-:Y:S05]  /*0450*/  @!P2 BRA `(.L_x_3) ;  /* 0x00000004004ca947 */ /* 0x000fea0003800000 */
[----:B------:R-:W-:Y:S01]  /*0460*/  LOP3.LUT P2, RZ, R11, R8, RZ, 0xfc, !PT ;  /* 0x000000080bff7212 */ /* 0x000fe2000784fcff */
[----:B------:R-:W-:Y:S01]  /*0470*/  BSSY.RECONVERGENT B1, `(.L_x_4) ;  /* 0x0000017000017945 */ /* 0x000fe20003800200 */
[----:B------:R-:W-:Y:S02]  /*0480*/  ISETP.NE.AND P3, PT, R10, 0x3, PT ;  /* 0x000000030a00780c */ /* 0x000fe40003f65270 */
[----:B------:R-:W-:-:S13]  /*0490*/  PLOP3.LUT P2, PT, P2, P0, PT, 0x8f, 0xf8 ;  /* 0x0000000000f8781c */ /* 0x000fda0001741177 */
[----:B------:R-:W-:Y:S05]  /*04a0*/  @P2 BRA `(.L_x_5) ;  /* 0x00000000004c2947 */ /* 0x000fea0003800000 */
[----:B------:R-:W0:Y:S01]  /*04b0*/  LDC.64 R16, c[0x0][0x380] ;  /* 0x0000e000ff107b82 */ /* 0x000e220000000a00 */
[----:B------:R-:W1:Y:S02]  /*04c0*/  LDCU UR7, c[0x0][0x388] ;  /* 0x00007100ff0777ac */ /* 0x000e640008000800 */
[----:B-1----:R-:W-:-:S04]  /*04d0*/  IMAD R13, R12, UR7, R6 ;  /* 0x000000070c0d7c24 */ /* 0x002fc8000f8e0206 */
[----:B0-----:R-:W-:-:S05]  /*04e0*/  IMAD.WIDE R16, R13, 0x4, R16 ;  /* 0x000000040d107825 */ /* 0x001fca00078e0210 */
[----:B------:R-:W2:Y:S02]  /*04f0*/  LDG.E R19, desc[UR4][R16.64] ;  /* 0x0000000410137981 */ /* 0x000ea4000c1e1900 */
[----:B--2---:R-:W-:-:S13]  /*0500*/  ISETP.NE.AND P2, PT, R19, -0x1, PT ;  /* 0xffffffff1300780c */ /* 0x004fda0003f45270 */
[----:B------:R-:W-:Y:S05]  /*0510*/  @!P2 BRA `(.L_x_5) ;  /* 0x000000000030a947 */ /* 0x000fea0003800000 */
[----:B------:R-:W0:Y:S01]  /*0520*/  LDC.64 R16, c[0x0][0x398] ;  /* 0x0000e600ff107b82 */ /* 0x000e220000000a00 */
[----:B------:R-:W-:-:S04]  /*0530*/  IMAD.SHL.U32 R13, R19, 0x2, RZ ;  /* 0x00000002130d7824 */ /* 0x000fc800078e00ff */
[----:B0-----:R-:W-:-:S05]  /*0540*/  IMAD.WIDE R16, R13, 0x4, R16 ;  /* 0x000000040d107825 */ /* 0x001fca00078e0210 */
[----:B------:R-:W2:Y:S04]  /*0550*/  LDG.E R2, desc[UR4][R16.64] ;  /* 0x0000000410027981 */ /* 0x000ea8000c1e1900 */
[----:B------:R-:W3:Y:S01]  /*0560*/  LDG.E R13, desc[UR4][R16.64+0x4] ;  /* 0x00000404100d7981 */ /* 0x000ee2000c1e1900 */
[----:B--2---:R-:W-:Y:S01]  /*0570*/  IADD3 R2, PT, PT, -R3, R2, RZ ;  /* 0x0000000203027210 */ /* 0x004fe20007ffe1ff */
[----:B---3--:R-:W-:-:S04]  /*0580*/  IMAD.IADD R13, R13, 0x1, -R0 ;  /* 0x000000010d0d7824 */ /* 0x008fc800078e0a00 */
[----:B------:R-:W-:-:S04]  /*0590*/  IMAD R2, R2, R2, RZ ;  /* 0x0000000202027224 */ /* 0x000fc800078e02ff */
[----:B------:R-:W-:-:S05]  /*05a0*/  IMAD R13, R13, R13, R2 ;  /* 0x0000000d0d0d7224 */ /* 0x000fca00078e0202 */
[----:B------:R-:W-:Y:S02]  /*05b0*/  ISETP.GE.AND P2, PT, R13, R20, PT ;  /* 0x000000140d00720c */ /* 0x000fe40003f46270 */
[----:B------:R-:W-:Y:S02]  /*05c0*/  VIMNMX R20, PT, PT, R20, R13, PT ;  /* 0x0000000d14147248 */ /* 0x000fe40003fe0100 */
[----:B------:R-:W-:-:S09]  /*05d0*/  SEL R4, R19, R4, !P2 ;  /* 0x0000000413047207 */ /* 0x000fd20005000000 */
.L_x_5:
[----:B------:R-:W-:Y:S05]  /*05e0*/  BSYNC.RECONVERGENT B1 ;  /* 0x0000000000017941 */ /* 0x000fea0003800200 */
.L_x_4:
[----:B------:R-:W-:Y:S01]  /*05f0*/  BSSY.RECONVERGENT B1, `(.L_x_3) ;  /* 0x0000039000017945 */ /* 0x000fe20003800200 */
[----:B------:R-:W-:-:S03]  /*0600*/  IMAD.MOV.U32 R2, RZ, RZ, RZ ;  /* 0x000000ffff027224 */ /* 0x000fc600078e00ff */
[----:B------:R-:W-:Y:S05]  /*0610*/  @!P3 BRA `(.L_x_6) ;  /* 0x0000000000d8b947 */ /* 0x000fea0003800000 */
[----:B------:R-:W-:Y:S01]  /*0620*/  ISETP.GE.AND P2, PT, R3, RZ, PT ;  /* 0x000000ff0300720c */ /* 0x000fe20003f46270 */
[----:B------:R-:W-:Y:S03]  /*0630*/  BSSY.RECONVERGENT B2, `(.L_x_7) ;  /* 0x0000016000027945 */ /* 0x000fe60003800200 */
[----:B------:R-:W-:-:S13]  /*0640*/  ISETP.EQ.OR P2, PT, R11, RZ, !P2 ;  /* 0x000000ff0b00720c */ /* 0x000fda0005742670 */
        /* <DEDUP_REMOVED lines=20> */
.L_x_8:
[----:B------:R-:W-:Y:S05]  /*0790*/  BSYNC.RECONVERGENT B2 ;  /* 0x0000000000027941 */ /* 0x000fea0003800200 */
.L_x_7:
[----:B------:R-:W0:Y:S01]  /*07a0*/  LDCU UR7, c[0x0][0x3a0] ;  /* 0x00007400ff0777ac */ /* 0x000e220008000800 */
[----:B------:R-:W-:Y:S01]  /*07b0*/  ISETP.NE.AND P2, PT, R10, RZ, PT ;  /* 0x000000ff0a00720c */ /* 0x000fe20003f45270 */
[----:B0-----:R-:W-:-:S12]  /*07c0*/  IMAD.U32 R2, RZ, RZ, UR7 ;  /* 0x00000007ff027e24 */ /* 0x001fd8000f8e00ff */
[----:B------:R-:W-:Y:S05]  /*07d0*/  @!P2 BRA `(.L_x_6) ;  /* 0x000000000068a947 */ /* 0x000fea0003800000 */
[----:B------:R-:W0:Y:S01]  /*07e0*/  LDCU UR7, c[0x0][0x3a0] ;  /* 0x00007400ff0777ac */ /* 0x000e220008000800 */
[----:B------:R-:W-:Y:S01]  /*07f0*/  IMAD.MOV.U32 R2, RZ, RZ, R9 ;  /* 0x000000ffff027224 */ /* 0x000fe200078e0009 */
[----:B0-----:R-:W-:-:S04]  /*0800*/  LOP3.LUT P2, RZ, R11, UR7, RZ, 0xfc, !PT ;  /* 0x000000070bff7c12 */ /* 0x001fc8000f84fcff */
[----:B------:R-:W-:-:S13]  /*0810*/  PLOP3.LUT P2, PT, P2, P1, PT, 0x8f, 0xf8 ;  /* 0x0000000000f8781c */ /* 0x000fda0001743177 */
[----:B------:R-:W-:Y:S05]  /*0820*/  @P2 BRA `(.L_x_6) ;  /* 0x0000000000542947 */ /* 0x000fea0003800000 */
[----:B------:R-:W0:Y:S01]  /*0830*/  LDC.64 R16, c[0x0][0x380] ;  /* 0x0000e000ff107b82 */ /* 0x000e220000000a00 */
[----:B------:R-:W1:Y:S02]  /*0840*/  LDCU UR7, c[0x0][0x388] ;  /* 0x00007100ff0777ac */ /* 0x000e640008000800 */
[----:B-1----:R-:W-:-:S04]  /*0850*/  IMAD R13, R12, UR7, R7 ;  /* 0x000000070c0d7c24 */ /* 0x002fc8000f8e0207 */
[----:B0-----:R-:W-:-:S05]  /*0860*/  IMAD.WIDE R16, R13, 0x4, R16 ;  /* 0x000000040d107825 */ /* 0x001fca00078e0210 */
[----:B------:R-:W2:Y:S01]  /*0870*/  LDG.E R19, desc[UR4][R16.64] ;  /* 0x0000000410137981 */ /* 0x000ea2000c1e1900 */
[----:B------:R-:W-:Y:S02]  /*0880*/  MOV R2, R9 ;  /* 0x0000000900027202 */ /* 0x000fe40000000f00 */
[----:B--2---:R-:W-:-:S13]  /*0890*/  ISETP.NE.AND P2, PT, R19, -0x1, PT ;  /* 0xffffffff1300780c */ /* 0x004fda0003f45270 */
[----:B------:R-:W-:Y:S05]  /*08a0*/  @!P2 BRA `(.L_x_6) ;  /* 0x000000000034a947 */ /* 0x000fea0003800000 */
[----:B------:R-:W0:Y:S01]  /*08b0*/  LDC.64 R16, c[0x0][0x398] ;  /* 0x0000e600ff107b82 */ /* 0x000e220000000a00 */
[----:B------:R-:W-:-:S04]  /*08c0*/  IMAD.SHL.U32 R13, R19, 0x2, RZ ;  /* 0x00000002130d7824 */ /* 0x000fc800078e00ff */
[----:B0-----:R-:W-:-:S05]  /*08d0*/  IMAD.WIDE R16, R13, 0x4, R16 ;  /* 0x000000040d107825 */ /* 0x001fca00078e0210 */
[----:B------:R-:W2:Y:S04]  /*08e0*/  LDG.E R2, desc[UR4][R16.64] ;  /* 0x0000000410027981 */ /* 0x000ea8000c1e1900 */
[----:B------:R-:W3:Y:S01]  /*08f0*/  LDG.E R13, desc[UR4][R16.64+0x4] ;  /* 0x00000404100d7981 */ /* 0x000ee2000c1e1900 */
[----:B--2---:R-:W-:Y:S02]  /*0900*/  IMAD.IADD R2, R2, 0x1, -R3 ;  /* 0x0000000102027824 */ /* 0x004fe400078e0a03 */
[----:B---3--:R-:W-:Y:S02]  /*0910*/  IMAD.IADD R13, R13, 0x1, -R0 ;  /* 0x000000010d0d7824 */ /* 0x008fe400078e0a00 */
[----:B------:R-:W-:-:S04]  /*0920*/  IMAD R2, R2, R2, RZ ;  /* 0x0000000202027224 */ /* 0x000fc800078e02ff */
[----:B------:R-:W-:Y:S01]  /*0930*/  IMAD R13, R13, R13, R2 ;  /* 0x0000000d0d0d7224 */ /* 0x000fe200078e0202 */
[----:B------:R-:W-:-:S04]  /*0940*/  MOV R2, R9 ;  /* 0x0000000900027202 */ /* 0x000fc80000000f00 */
[----:B------:R-:W-:Y:S02]  /*0950*/  ISETP.GE.AND P2, PT, R13, R20, PT ;  /* 0x000000140d00720c */ /* 0x000fe40003f46270 */
[----:B------:R-:W-:Y:S02]  /*0960*/  VIMNMX R20, PT, PT, R20, R13, PT ;  /* 0x0000000d14147248 */ /* 0x000fe40003fe0100 */
[----:B------:R-:W-:-:S09]  /*0970*/  SEL R4, R19, R4, !P2 ;  /* 0x0000000413047207 */ /* 0x000fd20005000000 */
.L_x_6:
[----:B------:R-:W-:Y:S05]  /*0980*/  BSYNC.RECONVERGENT B1 ;  /* 0x0000000000017941 */ /* 0x000fea0003800200 */
.L_x_3:
[----:B------:R-:W0:Y:S01]  /*0990*/  LDC R13, c[0x0][0x388] ;  /* 0x0000e200ff0d7b82 */ /* 0x000e220000000800 */
[----:B------:R-:W-:-:S13]  /*09a0*/  ISETP.GE.U32.AND P2, PT, R5, 0x2, PT ;  /* 0x000000020500780c */ /* 0x000fda0003f46070 */
[----:B------:R-:W-:Y:S05]  /*09b0*/  @!P2 BRA `(.L_x_2) ;  /* 0x0000000400b8a947 */ /* 0x000fea0003800000 */
.L_x_17:
[----:B------:R-:W-:Y:S01]  /*09c0*/  IMAD.IADD R22, R3, 0x1, R2 ;  /* 0x0000000103167824 */ /* 0x000fe200078e0202 */
[----:B-1----:R-:W1:Y:S01]  /*09d0*/  LDC.64 R16, c[0x0][0x380] ;  /* 0x0000e000ff107b82 */ /* 0x002e620000000a00 */
[----:B------:R-:W-:Y:S01]  /*09e0*/  LOP3.LUT P3, RZ, R2, R11, RZ, 0xfc, !PT ;  /* 0x0000000b02ff7212 */ /* 0x000fe2000786fcff */
[----:B------:R-:W-:Y:S02]  /*09f0*/  BSSY.RECONVERGENT B1, `(.L_x_9) ;  /* 0x0000016000017945 */ /* 0x000fe40003800200 */
[----:B0-----:R-:W-:-:S04]  /*0a00*/  ISETP.GE.AND P2, PT, R22, R13, PT ;  /* 0x0000000d1600720c */ /* 0x001fc80003f46270 */
[----:B------:R-:W-:-:S04]  /*0a10*/  ISETP.LT.OR P2, PT, R22, RZ, P2 ;  /* 0x000000ff1600720c */ /* 0x000fc80001741670 */
[----:B------:R-:W-:-:S13]  /*0a20*/  PLOP3.LUT P2, PT, P3, P2, PT, 0x8f, 0xf8 ;  /* 0x0000000000f8781c */ /* 0x000fda0001f45177 */
[----:B------:R-:W-:Y:S05]  /*0a30*/  @P2 BRA `(.L_x_10) ;  /* 0x0000000000442947 */ /* 0x000fea0003800000 */
[----:B------:R-:W-:-:S04]  /*0a40*/  IMAD R19, R12, R13, R22 ;  /* 0x0000000d0c137224 */ /* 0x000fc800078e0216 */
[----:B-1----:R-:W-:-:S05]  /*0a50*/  IMAD.WIDE R18, R19, 0x4, R16 ;  /* 0x0000000413127825 */ /* 0x002fca00078e0210 */
        /* <DEDUP_REMOVED lines=8> */
[----:B--2---:R-:W-:Y:S01]  /*0ae0*/  IMAD.IADD R24, R24, 0x1, -R3 ;  /* 0x0000000118187824 */ /* 0x004fe200078e0a03 */
[----:B---3--:R-:W-:-:S03]  /*0af0*/  IADD3 R23, PT, PT, -R0, R23, RZ ;  /* 0x0000001700177210 */ /* 0x008fc60007ffe1ff */
[----:B------:R-:W-:-:S04]  /*0b00*/  IMAD R24, R24, R24, RZ ;  /* 0x0000001818187224 */ /* 0x000fc800078e02ff */
[----:B------:R-:W-:-:S05]  /*0b10*/  IMAD R23, R23, R23, R24 ;  /* 0x0000001717177224 */ /* 0x000fca00078e0218 */
[----:B------:R-:W-:Y:S02]  /*0b20*/  ISETP.GE.AND P2, PT, R23, R20, PT ;  /* 0x000000141700720c */ /* 0x000fe40003f46270 */
[----:B------:R-:W-:Y:S02]  /*0b30*/  VIMNMX R20, PT, PT, R20, R23, PT ;  /* 0x0000001714147248 */ /* 0x000fe40003fe0100 */
[----:B------:R-:W-:-:S09]  /*0b40*/  SEL R4, R21, R4, !P2 ;  /* 0x0000000415047207 */ /* 0x000fd20005000000 */
.L_x_10:
[----:B------:R-:W-:Y:S05]  /*0b50*/  BSYNC.RECONVERGENT B1 ;  /* 0x0000000000017941 */ /* 0x000fea0003800200 */
.L_x_9:
[----:B------:R-:W0:Y:S01]  /*0b60*/  LDC R19, c[0x0][0x3a0] ;  /* 0x0000e800ff137b82 */ /* 0x000e220000000800 */
[----:B------:R-:W-:Y:S01]  /*0b70*/  BSSY.RECONVERGENT B1, `(.L_x_11) ;  /* 0x0000025000017945 */ /* 0x000fe20003800200 */
[--C-:B0-----:R-:W-:Y:S02]  /*0b80*/  IMAD.IADD R24, R22, 0x1, R19.reuse ;  /* 0x0000000116187824 */ /* 0x101fe400078e0213 */
[--C-:B------:R-:W-:Y:S02]  /*0b90*/  IMAD.IADD R2, R2, 0x1, R19.reuse ;  /* 0x0000000102027824 */ /* 0x100fe400078e0213 */
[C-C-:B------:R-:W-:Y:S01]  /*0ba0*/  IMAD.IADD R22, R24.reuse, 0x1, R19.reuse ;  /* 0x0000000118167824 */ /* 0x140fe200078e0213 */
[----:B------:R-:W-:Y:S02]  /*0bb0*/  ISETP.GE.AND P3, PT, R24, R13, PT ;  /* 0x0000000d1800720c */ /* 0x000fe40003f66270 */
[----:B------:R-:W-:Y:S01]  /*0bc0*/  LOP3.LUT P2, RZ, R2, R11, RZ, 0xfc, !PT ;  /* 0x0000000b02ff7212 */ /* 0x000fe2000784fcff */
[----:B------:R-:W-:Y:S01]  /*0bd0*/  IMAD.IADD R18, R22, 0x1, R19 ;  /* 0x0000000116127824 */ /* 0x000fe200078e0213 */
[----:B------:R-:W-:-:S02]  /*0be0*/  ISETP.LT.OR P3, PT, R24, RZ, P3 ;  /* 0x000000ff1800720c */ /* 0x000fc40001f61670 */
[----:B------:R-:W-:Y:S02]  /*0bf0*/  IADD3 R2, PT, PT, R2, R19, RZ ;  /* 0x0000001302027210 */ /* 0x000fe40007ffe0ff */
[----:B------:R-:W-:Y:S02]  /*0c00*/  PLOP3.LUT P2, PT, P2, P3, PT, 0x8f, 0xf8 ;  /* 0x0000000000f8781c */ /* 0x000fe40001747177 */
[C---:B------:R-:W-:Y:S01]  /*0c10*/  LOP3.LUT P4, RZ, R2.reuse, R11, RZ, 0xfc, !PT ;  /* 0x0000000b02ff7212 */ /* 0x040fe2000788fcff */
[----:B------:R-:W-:Y:S01]  /*0c20*/  IMAD.IADD R2, R2, 0x1, R19 ;  /* 0x0000000102027824 */ /* 0x000fe200078e0213 */
[-C--:B------:R-:W-:Y:S02]  /*0c30*/  ISETP.GE.AND P5, PT, R22, R13.reuse, PT ;  /* 0x0000000d1600720c */ /* 0x080fe40003fa6270 */
[----:B------:R-:W-:Y:S02]  /*0c40*/  ISETP.GE.AND P6, PT, R18, R13, PT ;  /* 0x0000000d1200720c */ /* 0x000fe40003fc6270 */
[----:B------:R-:W-:-:S02]  /*0c50*/  ISETP.LT.OR P5, PT, R22, RZ, P5 ;  /* 0x000000ff1600720c */ /* 0x000fc40002fa1670 */
[----:B------:R-:W-:Y:S02]  /*0c60*/  LOP3.LUT P3, RZ, R2, R11, RZ, 0xfc, !PT ;  /* 0x0000000b02ff7212 */ /* 0x000fe4000786fcff */
[----:B------:R-:W-:Y:S02]  /*0c70*/  ISETP.LT.OR P6, PT, R18, RZ, P6 ;  /* 0x000000ff1200720c */ /* 0x000fe400037c1670 */
[----:B------:R-:W-:Y:S02]  /*0c80*/  PLOP3.LUT P4, PT, P4, P5, PT, 0x8f, 0xf8 ;  /* 0x0000000000f8781c */ /* 0x000fe4000278b177 */
[----:B------:R-:W-:Y:S01]  /*0c90*/  PLOP3.LUT P3, PT, P3, P6, PT, 0x8f, 0xf8 ;  /* 0x0000000000f8781c */ /* 0x000fe20001f6d177 */
[----:B------:R-:W-:-:S12]  /*0ca0*/  @P2 BRA `(.L_x_12) ;  /* 0x0000000000442947 */ /* 0x000fd80003800000 */
[----:B------:R-:W-:-:S04]  /*0cb0*/  IMAD R21, R12, R13, R24 ;  /* 0x0000000d0c157224 */ /* 0x000fc800078e0218 */
[----:B-1----:R-:W-:-:S05]  /*0cc0*/  IMAD.WIDE R16, R21, 0x4, R16 ;  /* 0x0000000415107825 */ /* 0x002fca00078e0210 */
[----:B------:R-:W2:Y:S02]  /*0cd0*/  LDG.E R21, desc[UR4][R16.64] ;  /* 0x0000000410157981 */ /* 0x000ea4000c1e1900 */
[----:B--2---:R-:W-:-:S13]  /*0ce0*/  ISETP.NE.AND P2, PT, R21, -0x1, PT ;  /* 0xffffffff1500780c */ /* 0x004fda0003f45270 */
[----:B------:R-:W-:Y:S05]  /*0cf0*/  @!P2 BRA `(.L_x_12) ;  /* 0x000000000030a947 */ /* 0x000fea0003800000 */
[----:B------:R-:W0:Y:S01]  /*0d00*/  LDC.64 R16, c[0x0][0x398] ;  /* 0x0000e600ff107b82 */ /* 0x000e220000000a00 */
[----:B------:R-:W-:-:S05]  /*0d10*/  SHF.L.U32 R23, R21, 0x1, RZ ;  /* 0x0000000115177819 */ /* 0x000fca00000006ff */
[----:B0-----:R-:W-:-:S05]  /*0d20*/  IMAD.WIDE R16, R23, 0x4, R16 ;  /* 0x0000000417107825 */ /* 0x001fca00078e0210 */
[----:B------:R-:W2:Y:S04]  /*0d30*/  LDG.E R24, desc[UR4][R16.64] ;  /* 0x0000000410187981 */ /* 0x000ea8000c1e1900 */
[----:B------:R-:W3:Y:S01]  /*0d40*/  LDG.E R23, desc[UR4][R16.64+0x4] ;  /* 0x0000040410177981 */ /* 0x000ee2000c1e1900 */
[----:B--2---:R-:W-:Y:S02]  /*0d50*/  IMAD.IADD R24, R24, 0x1, -R3 ;  /* 0x0000000118187824 */ /* 0x004fe400078e0a03 */
[----:B---3--:R-:W-:Y:S02]  /*0d60*/  IMAD.IADD R23, R23, 0x1, -R0 ;  /* 0x0000000117177824 */ /* 0x008fe400078e0a00 */
[----:B------:R-:W-:-:S04]  /*0d70*/  IMAD R24, R24, R24, RZ ;  /* 0x0000001818187224 */ /* 0x000fc800078e02ff */
[----:B------:R-:W-:-:S05]  /*0d80*/  IMAD R23, R23, R23, R24 ;  /* 0x0000001717177224 */ /* 0x000fca00078e0218 */
[----:B------:R-:W-:Y:S02]  /*0d90*/  ISETP.GE.AND P2, PT, R23, R20, PT ;  /* 0x000000141700720c */ /* 0x000fe40003f46270 */
[----:B------:R-:W-:Y:S02]  /*0da0*/  VIMNMX R20, PT, PT, R20, R23, PT ;  /* 0x0000001714147248 */ /* 0x000fe40003fe0100 */
[----:B------:R-:W-:-:S09]  /*0db0*/  SEL R4, R21, R4, !P2 ;  /* 0x0000000415047207 */ /* 0x000fd20005000000 */
.L_x_12:
[----:B------:R-:W-:Y:S05]  /*0dc0*/  BSYNC.RECONVERGENT B1 ;  /* 0x0000000000017941 */ /* 0x000fea0003800200 */
.L_x_11:
[----:B------:R-:W-:Y:S04]  /*0dd0*/  BSSY.RECONVERGENT B1, `(.L_x_13) ;  /* 0x0000014000017945 */ /* 0x000fe80003800200 */
[----:B------:R-:W-:Y:S05]  /*0de0*/  @P4 BRA `(.L_x_14) ;  /* 0x0000000000484947 */ /* 0x000fea0003800000 */
[----:B-1----:R-:W0:Y:S01]  /*0df0*/  LDC.64 R16, c[0x0][0x380] ;  /* 0x0000e000ff107b82 */ /* 0x002e220000000a00 */
[----:B------:R-:W-:-:S04]  /*0e00*/  IMAD R21, R12, R13, R22 ;  /* 0x0000000d0c157224 */ /* 0x000fc800078e0216 */
[----:B0-----:R-:W-:-:S05]  /*0e10*/  IMAD.WIDE R16, R21, 0x4, R16 ;  /* 0x0000000415107825 */ /* 0x001fca00078e0210 */
        /* <DEDUP_REMOVED lines=15> */
.L_x_14:
[----:B------:R-:W-:Y:S05]  /*0f10*/  BSYNC.RECONVERGENT B1 ;  /* 0x0000000000017941 */ /* 0x000fea0003800200 */
.L_x_13:
        /* <DEDUP_REMOVED lines=20> */
.L_x_16:
[----:B------:R-:W-:Y:S05]  /*1060*/  BSYNC.RECONVERGENT B1 ;  /* 0x0000000000017941 */ /* 0x000fea0003800200 */
.L_x_15:
[C---:B------:R-:W-:Y:S02]  /*1070*/  ISETP.GE.AND P2, PT, R2.reuse, 0x1, PT ;  /* 0x000000010200780c */ /* 0x040fe40003f46270 */
[----:B------:R-:W-:-:S11]  /*1080*/  IADD3 R2, PT, PT, R2, R19, RZ ;  /* 0x0000001302027210 */ /* 0x000fd60007ffe0ff */
[----:B------:R-:W-:Y:S05]  /*1090*/  @!P2 BRA `(.L_x_17) ;  /* 0xfffffff80048a947 */ /* 0x000fea000383ffff */
.L_x_2:
[----:B------:R-:W-:Y:S05]  /*10a0*/  BSYNC.RECONVERGENT B0 ;  /* 0x0000000000007941 */ /* 0x000fea0003800200 */
.L_x_1:
[----:B------:R-:W2:Y:S01]  /*10b0*/  LDC R2, c[0x0][0x3a0] ;  /* 0x0000e800ff027b82 */ /* 0x000ea20000000800 */
[C---:B------:R-:W-:Y:S01]  /*10c0*/  ISETP.GE.AND P2, PT, R11.reuse, 0x1, PT ;  /* 0x000000010b00780c */ /* 0x040fe20003f46270 */
[----:B--2---:R-:W-:-:S12]  /*10d0*/  IMAD.IADD R11, R11, 0x1, R2 ;  /* 0x000000010b0b7824 */ /* 0x004fd800078e0202 */
[----:B------:R-:W-:Y:S05]  /*10e0*/  @!P2 BRA `(.L_x_18) ;  /* 0xfffffff000b8a947 */ /* 0x000fea000383ffff */
.L_x_0:
[----:B------:R-:W-:-:S13]  /*10f0*/  ISETP.NE.AND P0, PT, R4, -0x1, PT ;  /* 0xffffffff0400780c */ /* 0x000fda0003f05270 */
[----:B------:R-:W-:Y:S05]  /*1100*/  @!P0 EXIT ;  /* 0x000000000000894d */ /* 0x000fea0003800000 */
[----:B------:R-:W-:Y:S01]  /*1110*/  STG.E desc[UR4][R14.64], R4 ;  /* 0x000000040e007986 */ /* 0x000fe2000c101904 */
[----:B------:R-:W-:Y:S05]  /*1120*/  EXIT ;  /* 0x000000000000794d */ /* 0x000fea0003800000 */
.L_x_19:
[----:B------:R-:W-:-:S00]  /*1130*/  BRA `(.L_x_19) ;  /* 0xfffffffc00fc7947 */ /* 0x000fc0000383ffff */
[----:B------:R-:W-:-:S00]  /*1140*/  NOP ;  /* 0x0000000000007918 */ /* 0x000fc00000000000 */
        /* <DEDUP_REMOVED lines=11> */
.L_x_22:


//--------------------- .text.set_voronoi_sites   --------------------------
	.section	.text.set_voronoi_sites,"ax",@progbits
	.align	128
        .global         set_voronoi_sites
        .type           set_voronoi_sites,@function
        .size           set_voronoi_sites,(.L_x_23 - set_voronoi_sites)
        .other          set_voronoi_sites,@"STO_CUDA_ENTRY STV_DEFAULT"
set_voronoi_sites:
.text.set_voronoi_sites:
[----:B------:R-:W-:Y:S01]  /*0000*/  LDC R1, c[0x0][0x37c] ;  /* 0x0000df00ff017b82 */ /* 0x000fe20000000800 */
[----:B------:R-:W0:Y:S07]  /*0010*/  S2R R0, SR_TID.X ;  /* 0x0000000000007919 */ /* 0x000e2e0000002100 */
[----:B------:R-:W0:Y:S01]  /*0020*/  S2UR UR4, SR_CTAID.X ;  /* 0x00000000000479c3 */ /* 0x000e220000002500 */
[----:B------:R-:W1:Y:S07]  /*0030*/  LDCU UR5, c[0x0][0x390] ;  /* 0x00007200ff0577ac */ /* 0x000e6e0008000800 */
[----:B------:R-:W0:Y:S02]  /*0040*/  LDC R7, c[0x0][0x360] ;  /* 0x0000d800ff077b82 */ /* 0x000e240000000800 */
[----:B0-----:R-:W-:-:S05]  /*0050*/  IMAD R7, R7, UR4, R0 ;  /* 0x0000000407077c24 */ /* 0x001fca000f8e0200 */
[----:B-1----:R-:W-:-:S13]  /*0060*/  ISETP.GE.AND P0, PT, R7, UR5, PT ;  /* 0x0000000507007c0c */ /* 0x002fda000bf06270 */
[----:B------:R-:W-:Y:S05]  /*0070*/  @P0 EXIT ;  /* 0x000000000000094d */ /* 0x000fea0003800000 */
[----:B------:R-:W0:Y:S01]  /*0080*/  LDC.64 R2, c[0x0][0x398] ;  /* 0x0000e600ff027b82 */ /* 0x000e220000000a00 */
[----:B------:R-:W1:Y:S01]  /*0090*/  LDCU.64 UR4, c[0x0][0x358] ;  /* 0x00006b00ff0477ac */ /* 0x000e620008000a00 */
[----:B------:R-:W-:Y:S01]  /*00a0*/  SHF.L.U32 R5, R7, 0x1, RZ ;  /* 0x0000000107057819 */ /* 0x000fe200000006ff */
[----:B------:R-:W2:Y:S04]  /*00b0*/  LDCU UR6, c[0x0][0x388] ;  /* 0x00007100ff0677ac */ /* 0x000ea80008000800 */
[----:B0-----:R-:W-:Y:S02]  /*00c0*/  IMAD.WIDE R2, R5, 0x4, R2 ;  /* 0x0000000405027825 */ /* 0x001fe400078e0202 */
[----:B------:R-:W0:Y:S03]  /*00d0*/  LDC.64 R4, c[0x0][0x380] ;  /* 0x0000e000ff047b82 */ /* 0x000e260000000a00 */
[----:B-1----:R-:W2:Y:S04]  /*00e0*/  LDG.E R0, desc[UR4][R2.64] ;  /* 0x0000000402007981 */ /* 0x002ea8000c1e1900 */
[----:B------:R-:W2:Y:S02]  /*00f0*/  LDG.E R9, desc[UR4][R2.64+0x4] ;  /* 0x0000040402097981 */ /* 0x000ea4000c1e1900 */
[----:B--2---:R-:W-:-:S04]  /*0100*/  IMAD R9, R9, UR6, R0 ;  /* 0x0000000609097c24 */ /* 0x004fc8000f8e0200 */
[----:B0-----:R-:W-:-:S05]  /*0110*/  IMAD.WIDE R4, R9, 0x4, R4 ;  /* 0x0000000409047825 */ /* 0x001fca00078e0204 */
[----:B------:R-:W-:Y:S01]  /*0120*/  STG.E desc[UR4][R4.64], R7 ;  /* 0x0000000704007986 */ /* 0x000fe2000c101904 */
[----:B------:R-:W-:Y:S05]  /*0130*/  EXIT ;  /* 0x000000000000794d */ /* 0x000fea0003800000 */
.L_x_20:
        /* <DEDUP_REMOVED lines=12> */
.L_x_23:


//--------------------- .text.initialize          --------------------------
	.section	.text.initialize,"ax",@progbits
	.align	128
        .global         initialize
        .type           initialize,@function
        .size           initialize,(.L_x_24 - initialize)
        .other          initialize,@"STO_CUDA_ENTRY STV_DEFAULT"
initialize:
.text.initialize:
        /* <DEDUP_REMOVED lines=15> */
[----:B------:R-:W-:Y:S01]  /*00f0*/  IMAD R5, R5, UR6, R0 ;  /* 0x0000000605057c24 */ /* 0x000fe2000f8e0200 */
[----:B------:R-:W-:-:S03]  /*0100*/  MOV R7, 0xffffffff ;  /* 0xffffffff00077802 */ /* 0x000fc60000000f00 */
[----:B0-----:R-:W-:-:S05]  /*0110*/  IMAD.WIDE R2, R5, 0x4, R2 ;  /* 0x0000000405027825 */ /* 0x001fca00078e0202 */
[----:B-1----:R-:W-:Y:S01]  /*0120*/  STG.E desc[UR4][R2.64], R7 ;  /* 0x0000000702007986 */ /* 0x002fe2000c101904 */
[----:B------:R-:W-:Y:S05]  /*0130*/  EXIT ;  /* 0x000000000000794d */ /* 0x000fea0003800000 */
.L_x_21:
        /* <DEDUP_REMOVED lines=12> */
.L_x_24:


//--------------------- .nv.shared.reserved.0     --------------------------
	.section	.nv.shared.reserved.0,"aw",@nobits
	.weak		__nv_reservedSMEM_offset_0_alias
	.size		__nv_reservedSMEM_offset_0_alias, 0, 64
	.other		__nv_reservedSMEM_offset_0_alias,@"STO_CUDA_RESERVED_SHARED STV_DEFAULT"
__nv_reservedSMEM_offset_0_alias:
	.zero		0
	.zero		64


//--------------------- .nv.constant0.voronoi     --------------------------
	.section	.nv.constant0.voronoi,"a",@progbits
	.sectionflags	@""
	.align	4
.nv.constant0.voronoi:
	.zero		932


//--------------------- .nv.constant0.set_voronoi_sites --------------------------
	.section	.nv.constant0.set_voronoi_sites,"a",@progbits
	.sectionflags	@""
	.align	4
.nv.constant0.set_voronoi_sites:
	.zero		928


//--------------------- .nv.constant0.initialize  --------------------------
	.section	.nv.constant0.initialize,"a",@progbits
	.sectionflags	@""
	.align	4
.nv.constant0.initialize:
	.zero		928


//--------------------- SYMBOLS --------------------------

	.type		.nv.reservedSmem.offset0,@object
	.size		.nv.reservedSmem.offset0,0x4
